//
// Generated by NVIDIA NVVM Compiler
//
// Compiler Build ID: CL-36424714
// Cuda compilation tools, release 13.0, V13.0.88
// Based on NVVM 20.0.0
//

.version 9.0
.target sm_100
.address_size 64

	// .globl	_Z3addPfS_S_

.visible .entry _Z3addPfS_S_(
	.param .u64 .ptr .align 1 _Z3addPfS_S__param_0,
	.param .u64 .ptr .align 1 _Z3addPfS_S__param_1,
	.param .u64 .ptr .align 1 _Z3addPfS_S__param_2
)
{
	.reg .b32 	%r<5>;
	.reg .b32 	%f<4>;
	.reg .b64 	%rd<11>;

	ld.param.u64 	%rd1, [_Z3addPfS_S__param_0];
	ld.param.u64 	%rd2, [_Z3addPfS_S__param_1];
	ld.param.u64 	%rd3, [_Z3addPfS_S__param_2];
	cvta.to.global.u64 	%rd4, %rd3;
	cvta.to.global.u64 	%rd5, %rd2;
	cvta.to.global.u64 	%rd6, %rd1;
	mov.u32 	%r1, %tid.x;
	mov.u32 	%r2, %ntid.x;
	mov.u32 	%r3, %ctaid.x;
	mad.lo.s32 	%r4, %r2, %r3, %r1;
	mul.wide.u32 	%rd7, %r4, 4;
	add.s64 	%rd8, %rd6, %rd7;
	ld.global.f32 	%f1, [%rd8];
	add.s64 	%rd9, %rd5, %rd7;
	ld.global.f32 	%f2, [%rd9];
	add.f32 	%f3, %f1, %f2;
	add.s64 	%rd10, %rd4, %rd7;
	st.global.f32 	[%rd10], %f3;
	ret;

}


// ===== COMPILED SASS (sm_100) =====

	.target	sm_100

	.elftype	@"ET_EXEC"


//--------------------- .note.nv.tkinfo           --------------------------
	.section	.note.nv.tkinfo,"",@"SHT_NOTE"
	.sectionflags	@"SHF_NOTE_NV_TKINFO"
	.tkinfo
        /*0018*/ 	.word	0x00000002
        /*0030*/ 	.string	""
        /*0030*/ 	.string	"ptxas"
        /*0030*/ 	.string	"Cuda compilation tools, release 13.0, V13.0.88"
        /*0030*/ 	.string	"Build cuda_13.0.r13.0/compiler.36424714_0"
        /*0030*/ 	.string	"-arch sm_100 -m 64 "



//--------------------- .note.nv.cuinfo           --------------------------
	.section	.note.nv.cuinfo,"",@"SHT_NOTE"
	.sectionflags	@"SHF_NOTE_NV_CUINFO"
        /*0018*/ 	.short	0x0002
        /*001a*/ 	.short	0x0064
        /*001c*/ 	.short	0x0082
	.zero		2


//--------------------- .nv.info                  --------------------------
	.section	.nv.info,"",@"SHT_CUDA_INFO"
	.align	4


	//----- nvinfo : EIATTR_REGCOUNT
	.align		4
        /*0000*/ 	.byte	0x04, 0x2f
        /*0002*/ 	.short	(.L_1 - .L_0)
	.align		4
.L_0:
        /*0004*/ 	.word	index@(_Z3addPfS_S_)
        /*0008*/ 	.word	0x0000000c


	//----- nvinfo : EIATTR_FRAME_SIZE
	.align		4
.L_1:
        /*000c*/ 	.byte	0x04, 0x11
        /*000e*/ 	.short	(.L_3 - .L_2)
	.align		4
.L_2:
        /*0010*/ 	.word	index@(_Z3addPfS_S_)
        /*0014*/ 	.word	0x00000000


	//----- nvinfo : EIATTR_MIN_STACK_SIZE
	.align		4
.L_3:
        /*0018*/ 	.byte	0x04, 0x12
        /*001a*/ 	.short	(.L_5 - .L_4)
	.align		4
.L_4:
        /*001c*/ 	.word	index@(_Z3addPfS_S_)
        /*0020*/ 	.word	0x00000000
.L_5:


//--------------------- .nv.compat                --------------------------
	.section	.nv.compat,"",@"SHT_CUDA_COMPAT_INFO"
	.align	4
        /*0000*/ 	.byte	0x02, 0x09, 0x00, 0x00, 0x02, 0x02, 0x01, 0x00, 0x02, 0x05, 0x05, 0x00, 0x03, 0x07, 0x01, 0x01
        /*0010*/ 	.byte	0x02, 0x03, 0x00, 0x00, 0x02, 0x06, 0x01, 0x00, 0x04, 0x0b, 0x08, 0x00, 0x09, 0x00, 0x00, 0x00
        /*0020*/ 	.byte	0x00, 0x00, 0x00, 0x00


//--------------------- .nv.info._Z3addPfS_S_     --------------------------
	.section	.nv.info._Z3addPfS_S_,"",@"SHT_CUDA_INFO"
	.sectionflags	@""
	.align	4


	//----- nvinfo : EIATTR_CUDA_API_VERSION
	.align		4
        /*0000*/ 	.byte	0x04, 0x37
        /*0002*/ 	.short	(.L_7 - .L_6)
.L_6:
        /*0004*/ 	.word	0x00000082


	//----- nvinfo : EIATTR_KPARAM_INFO
	.align		4
.L_7:
        /*0008*/ 	.byte	0x04, 0x17
        /*000a*/ 	.short	(.L_9 - .L_8)
.L_8:
        /*000c*/ 	.word	0x00000000
        /*0010*/ 	.short	0x0002
        /*0012*/ 	.short	0x0010
        /*0014*/ 	.byte	0x00, 0xf5, 0x21, 0x00


	//----- nvinfo : EIATTR_KPARAM_INFO
	.align		4
.L_9:
        /*0018*/ 	.byte	0x04, 0x17
        /*001a*/ 	.short	(.L_11 - .L_10)
.L_10:
        /*001c*/ 	.word	0x00000000
        /*0020*/ 	.short	0x0001
        /*0022*/ 	.short	0x0008
        /*0024*/ 	.byte	0x00, 0xf5, 0x21, 0x00


	//----- nvinfo : EIATTR_KPARAM_INFO
	.align		4
.L_11:
        /*0028*/ 	.byte	0x04, 0x17
        /*002a*/ 	.short	(.L_13 - .L_12)
.L_12:
        /*002c*/ 	.word	0x00000000
        /*0030*/ 	.short	0x0000
        /*0032*/ 	.short	0x0000
        /*0034*/ 	.byte	0x00, 0xf5, 0x21, 0x00


	//----- nvinfo : EIATTR_SPARSE_MMA_MASK
	.align		4
.L_13:
        /*0038*/ 	.byte	0x03, 0x50
        /*003a*/ 	.short	0x0000


	//----- nvinfo : EIATTR_MAXREG_COUNT
	.align		4
        /*003c*/ 	.byte	0x03, 0x1b
        /*003e*/ 	.short	0x00ff


	//----- nvinfo : EIATTR_MERCURY_ISA_VERSION
	.align		4
        /*0040*/ 	.byte	0x03, 0x5f
        /*0042*/ 	.short	0x0101


	//----- nvinfo : EIATTR_VRC_CTA_INIT_COUNT
	.align		4
        /*0044*/ 	.byte	0x02, 0x4a
	.zero		1
	.zero		1


	//----- nvinfo : EIATTR_EXIT_INSTR_OFFSETS
	.align		4
        /*0048*/ 	.byte	0x04, 0x1c
        /*004a*/ 	.short	(.L_15 - .L_14)


	//   ....[0]....
.L_14:
        /*004c*/ 	.word	0x00000100


	//----- nvinfo : EIATTR_CBANK_PARAM_SIZE
	.align		4
.L_15:
        /*0050*/ 	.byte	0x03, 0x19
        /*0052*/ 	.short	0x0018


	//----- nvinfo : EIATTR_PARAM_CBANK
	.align		4
        /*0054*/ 	.byte	0x04, 0x0a
        /*0056*/ 	.short	(.L_17 - .L_16)
	.align		4
.L_16:
        /*0058*/ 	.word	index@(.nv.constant0._Z3addPfS_S_)
        /*005c*/ 	.short	0x0380
        /*005e*/ 	.short	0x0018


	//----- nvinfo : EIATTR_SW_WAR
	.align		4
.L_17:
        /*0060*/ 	.byte	0x04, 0x36
        /*0062*/ 	.short	(.L_19 - .L_18)
.L_18:
        /*0064*/ 	.word	0x00000008
.L_19:


//--------------------- .nv.callgraph             --------------------------
	.section	.nv.callgraph,"",@"SHT_CUDA_CALLGRAPH"
	.align	4
	.sectionentsize	8
	.align		4
        /*0000*/ 	.word	0x00000000
	.align		4
        /*0004*/ 	.word	0xffffffff
	.align		4
        /*0008*/ 	.word	0x00000000
	.align		4
        /*000c*/ 	.word	0xfffffffe
	.align		4
        /*0010*/ 	.word	0x00000000
	.align		4
        /*0014*/ 	.word	0xfffffffd
	.align		4
        /*0018*/ 	.word	0x00000000
	.align		4
        /*001c*/ 	.word	0xfffffffc


//--------------------- .text._Z3addPfS_S_        --------------------------
	.section	.text._Z3addPfS_S_,"ax",@progbits
	.align	128
        .global         _Z3addPfS_S_
        .type           _Z3addPfS_S_,@function
        .size           _Z3addPfS_S_,(.L_x_1 - _Z3addPfS_S_)
        .other          _Z3addPfS_S_,@"STO_CUDA_ENTRY STV_DEFAULT"
_Z3addPfS_S_:
.text._Z3addPfS_S_:
[----:B------:R-:W-:Y:S01]  /*0000*/  LDC R1, c[0x0][0x37c] ;  /* 0x0000df00ff017b82 */ /* 0x000fe20000000800 */
[----:B------:R-:W0:Y:S07]  /*0010*/  S2R R9, SR_TID.X ;  /* 0x0000000000097919 */ /* 0x000e2e0000002100 */
[----:B------:R-:W1:Y:S01]  /*0020*/  LDC.64 R2, c[0x0][0x380] ;  /* 0x0000e000ff027b82 */ /* 0x000e620000000a00 */
[----:B------:R-:W0:Y:S01]  /*0030*/  LDCU UR6, c[0x0][0x360] ;  /* 0x00006c00ff0677ac */ /* 0x000e220008000800 */
[----:B------:R-:W0:Y:S01]  /*0040*/  S2R R0, SR_CTAID.X ;  /* 0x0000000000007919 */ /* 0x000e220000002500 */
[----:B------:R-:W2:Y:S05]  /*0050*/  LDCU.64 UR4, c[0x0][0x358] ;  /* 0x00006b00ff0477ac */ /* 0x000eaa0008000a00 */
[----:B------:R-:W3:Y:S08]  /*0060*/  LDC.64 R4, c[0x0][0x388] ;  /* 0x0000e200ff047b82 */ /* 0x000ef00000000a00 */
[----:B------:R-:W4:Y:S01]  /*0070*/  LDC.64 R6, c[0x0][0x390] ;  /* 0x0000e400ff067b82 */ /* 0x000f220000000a00 */
[----:B0-----:R-:W-:-:S04]  /*0080*/  IMAD R9, R0, UR6, R9 ;  /* 0x0000000600097c24 */ /* 0x001fc8000f8e0209 */
[----:B-1----:R-:W-:-:S04]  /*0090*/  IMAD.WIDE.U32 R2, R9, 0x4, R2 ;  /* 0x0000000409027825 */ /* 0x002fc800078e0002 */
[C---:B---3--:R-:W-:Y:S02]  /*00a0*/  IMAD.WIDE.U32 R4, R9.reuse, 0x4, R4 ;  /* 0x0000000409047825 */ /* 0x048fe400078e0004 */
[----:B--2---:R-:W2:Y:S04]  /*00b0*/  LDG.E R2, desc[UR4][R2.64] ;  /* 0x0000000402027981 */ /* 0x004ea8000c1e1900 */
[----:B------:R-:W2:Y:S01]  /*00c0*/  LDG.E R5, desc[UR4][R4.64] ;  /* 0x0000000404057981 */ /* 0x000ea2000c1e1900 */
[----:B----4-:R-:W-:-:S04]  /*00d0*/  IMAD.WIDE.U32 R6, R9, 0x4, R6 ;  /* 0x0000000409067825 */ /* 0x010fc800078e0006 */
[----:B--2---:R-:W-:-:S05]  /*00e0*/  FADD R9, R2, R5 ;  /* 0x0000000502097221 */ /* 0x004fca0000000000 */
[----:B------:R-:W-:Y:S01]  /*00f0*/  STG.E desc[UR4][R6.64], R9 ;  /* 0x0000000906007986 */ /* 0x000fe2000c101904 */
[----:B------:R-:W-:Y:S05]  /*0100*/  EXIT ;  /* 0x000000000000794d */ /* 0x000fea0003800000 */
.L_x_0:
[----:B------:R-:W-:-:S00]  /*0110*/  BRA `(.L_x_0) ;  /* 0xfffffffc00fc7947 */ /* 0x000fc0000383ffff */
[----:B------:R-:W-:-:S00]  /*0120*/  NOP ;  /* 0x0000000000007918 */ /* 0x000fc00000000000 */
        /* <DEDUP_REMOVED lines=13> */
.L_x_1:


//--------------------- .nv.shared.reserved.0     --------------------------
	.section	.nv.shared.reserved.0,"aw",@nobits
	.weak		__nv_reservedSMEM_offset_0_alias
	.size		__nv_reservedSMEM_offset_0_alias, 0, 64
	.other		__nv_reservedSMEM_offset_0_alias,@"STO_CUDA_RESERVED_SHARED STV_DEFAULT"
__nv_reservedSMEM_offset_0_alias:
	.zero		0
	.zero		64


//--------------------- .nv.constant0._Z3addPfS_S_ --------------------------
	.section	.nv.constant0._Z3addPfS_S_,"a",@progbits
	.sectionflags	@""
	.align	4
.nv.constant0._Z3addPfS_S_:
	.zero		920


//--------------------- SYMBOLS --------------------------

	.type		.nv.reservedSmem.offset0,@object
	.size		.nv.reservedSmem.offset0,0x4
